//
// Generated by NVIDIA NVVM Compiler
//
// Compiler Build ID: CL-36424714
// Cuda compilation tools, release 13.0, V13.0.88
// Based on NVVM 20.0.0
//

.version 9.0
.target sm_100
.address_size 64

	// .globl	_Z15generatePatternPii
.global .align 4 .b8 precalc_xorwow_matrix[102400];
.global .align 4 .b8 precalc_xorwow_offset_matrix[102400];
.global .align 4 .b8 mrg32k3aM1[2304];
.global .align 4 .b8 mrg32k3aM2[2304];
.global .align 4 .b8 mrg32k3aM1SubSeq[2016];
.global .align 4 .b8 mrg32k3aM2SubSeq[2016];
.global .align 4 .b8 mrg32k3aM1Seq[2304];
.global .align 4 .b8 mrg32k3aM2Seq[2304];
.const .align 8 .b8 __cr_lgamma_table[72];

.visible .entry _Z15generatePatternPii(
	.param .u64 .ptr .align 1 _Z15generatePatternPii_param_0,
	.param .u32 _Z15generatePatternPii_param_1
)
{
	.reg .pred 	%p<4>;
	.reg .b32 	%r<120>;
	.reg .b64 	%rd<8>;

	ld.param.u64 	%rd3, [_Z15generatePatternPii_param_0];
	ld.param.u32 	%r22, [_Z15generatePatternPii_param_1];
	mov.u32 	%r23, %ctaid.x;
	mov.u32 	%r24, %ntid.x;
	mov.u32 	%r25, %tid.x;
	mad.lo.s32 	%r1, %r23, %r24, %r25;
	and.b32  	%r26, %r1, 31;
	setp.ne.s32 	%p1, %r26, 0;
	@%p1 bra 	$L__BB0_3;
	shr.s32 	%r28, %r1, 31;
	shr.u32 	%r29, %r28, 27;
	add.s32 	%r30, %r1, %r29;
	shr.s32 	%r31, %r30, 5;
	xor.b32  	%r32, %r31, -1429050551;
	mul.lo.s32 	%r33, %r32, 1099087573;
	setp.lt.s32 	%p2, %r1, -31;
	selp.s32 	%r34, -1, 0, %p2;
	xor.b32  	%r35, %r34, -136515619;
	mul.lo.s32 	%r36, %r35, -1703105765;
	add.s32 	%r119, %r33, 5783321;
	xor.b32  	%r118, %r36, 88675123;
	add.s32 	%r117, %r36, 521288629;
	xor.b32  	%r116, %r33, 362436069;
	add.s32 	%r115, %r33, 123456789;
	mul.lo.s32 	%r37, %r31, 10000;
	cvt.s64.s32 	%rd1, %r37;
	add.s32 	%r38, %r33, %r36;
	add.s32 	%r114, %r38, 6615241;
	cvta.to.global.u64 	%rd2, %rd3;
	mov.b32 	%r113, 0;
$L__BB0_2:
	shr.u32 	%r39, %r115, 2;
	xor.b32  	%r40, %r39, %r115;
	shl.b32 	%r41, %r119, 4;
	shl.b32 	%r42, %r40, 1;
	xor.b32  	%r43, %r41, %r42;
	xor.b32  	%r44, %r43, %r119;
	xor.b32  	%r45, %r44, %r40;
	add.s32 	%r46, %r114, %r45;
	add.s32 	%r47, %r46, 362437;
	rem.u32 	%r48, %r47, %r22;
	cvt.u64.u32 	%rd4, %r113;
	add.s64 	%rd5, %rd4, %rd1;
	shl.b64 	%rd6, %rd5, 2;
	add.s64 	%rd7, %rd2, %rd6;
	st.global.u32 	[%rd7], %r48;
	shr.u32 	%r49, %r116, 2;
	xor.b32  	%r50, %r49, %r116;
	shl.b32 	%r51, %r45, 4;
	shl.b32 	%r52, %r50, 1;
	xor.b32  	%r53, %r51, %r52;
	xor.b32  	%r54, %r53, %r45;
	xor.b32  	%r55, %r54, %r50;
	add.s32 	%r56, %r114, %r55;
	add.s32 	%r57, %r56, 724874;
	rem.u32 	%r58, %r57, %r22;
	st.global.u32 	[%rd7+4], %r58;
	shr.u32 	%r59, %r117, 2;
	xor.b32  	%r60, %r59, %r117;
	shl.b32 	%r61, %r55, 4;
	shl.b32 	%r62, %r60, 1;
	xor.b32  	%r63, %r61, %r62;
	xor.b32  	%r64, %r63, %r55;
	xor.b32  	%r65, %r64, %r60;
	add.s32 	%r66, %r114, %r65;
	add.s32 	%r67, %r66, 1087311;
	rem.u32 	%r68, %r67, %r22;
	st.global.u32 	[%rd7+8], %r68;
	shr.u32 	%r69, %r118, 2;
	xor.b32  	%r70, %r69, %r118;
	shl.b32 	%r71, %r65, 4;
	shl.b32 	%r72, %r70, 1;
	xor.b32  	%r73, %r71, %r72;
	xor.b32  	%r74, %r73, %r65;
	xor.b32  	%r115, %r74, %r70;
	add.s32 	%r75, %r114, %r115;
	add.s32 	%r76, %r75, 1449748;
	rem.u32 	%r77, %r76, %r22;
	st.global.u32 	[%rd7+12], %r77;
	shr.u32 	%r78, %r119, 2;
	xor.b32  	%r79, %r78, %r119;
	shl.b32 	%r80, %r115, 4;
	shl.b32 	%r81, %r79, 1;
	xor.b32  	%r82, %r80, %r81;
	xor.b32  	%r83, %r82, %r115;
	xor.b32  	%r116, %r83, %r79;
	add.s32 	%r84, %r114, %r116;
	add.s32 	%r85, %r84, 1812185;
	rem.u32 	%r86, %r85, %r22;
	st.global.u32 	[%rd7+16], %r86;
	shr.u32 	%r87, %r45, 2;
	xor.b32  	%r88, %r87, %r45;
	shl.b32 	%r89, %r116, 4;
	shl.b32 	%r90, %r88, 1;
	xor.b32  	%r91, %r89, %r90;
	xor.b32  	%r92, %r91, %r116;
	xor.b32  	%r117, %r92, %r88;
	add.s32 	%r93, %r114, %r117;
	add.s32 	%r94, %r93, 2174622;
	rem.u32 	%r95, %r94, %r22;
	st.global.u32 	[%rd7+20], %r95;
	shr.u32 	%r96, %r55, 2;
	xor.b32  	%r97, %r96, %r55;
	shl.b32 	%r98, %r117, 4;
	shl.b32 	%r99, %r97, 1;
	xor.b32  	%r100, %r98, %r99;
	xor.b32  	%r101, %r100, %r117;
	xor.b32  	%r118, %r101, %r97;
	add.s32 	%r102, %r114, %r118;
	add.s32 	%r103, %r102, 2537059;
	rem.u32 	%r104, %r103, %r22;
	st.global.u32 	[%rd7+24], %r104;
	shr.u32 	%r105, %r65, 2;
	xor.b32  	%r106, %r105, %r65;
	shl.b32 	%r107, %r118, 4;
	shl.b32 	%r108, %r106, 1;
	xor.b32  	%r109, %r107, %r108;
	xor.b32  	%r110, %r109, %r118;
	xor.b32  	%r119, %r110, %r106;
	add.s32 	%r114, %r114, 2899496;
	add.s32 	%r111, %r119, %r114;
	rem.u32 	%r112, %r111, %r22;
	st.global.u32 	[%rd7+28], %r112;
	add.s32 	%r113, %r113, 8;
	setp.ne.s32 	%p3, %r113, 10000;
	@%p3 bra 	$L__BB0_2;
$L__BB0_3:
	ret;

}
	// .globl	_Z18randomAccessKernelP7double4iS0_Pi
.visible .entry _Z18randomAccessKernelP7double4iS0_Pi(
	.param .u64 .ptr .align 1 _Z18randomAccessKernelP7double4iS0_Pi_param_0,
	.param .u32 _Z18randomAccessKernelP7double4iS0_Pi_param_1,
	.param .u64 .ptr .align 1 _Z18randomAccessKernelP7double4iS0_Pi_param_2,
	.param .u64 .ptr .align 1 _Z18randomAccessKernelP7double4iS0_Pi_param_3
)
{
	.reg .pred 	%p<2>;
	.reg .b32 	%r<32>;
	.reg .b64 	%rd<37>;
	.reg .b64 	%fd<33>;

	ld.param.u64 	%rd6, [_Z18randomAccessKernelP7double4iS0_Pi_param_0];
	ld.param.u64 	%rd7, [_Z18randomAccessKernelP7double4iS0_Pi_param_2];
	ld.param.u64 	%rd8, [_Z18randomAccessKernelP7double4iS0_Pi_param_3];
	cvta.to.global.u64 	%rd1, %rd7;
	cvta.to.global.u64 	%rd2, %rd6;
	cvta.to.global.u64 	%rd9, %rd8;
	mov.u32 	%r5, %ctaid.x;
	mov.u32 	%r6, %ntid.x;
	mov.u32 	%r7, %tid.x;
	mad.lo.s32 	%r8, %r5, %r6, %r7;
	shr.s32 	%r9, %r8, 31;
	shr.u32 	%r10, %r9, 27;
	add.s32 	%r11, %r8, %r10;
	and.b32  	%r12, %r11, -32;
	sub.s32 	%r1, %r8, %r12;
	shr.s32 	%r13, %r11, 5;
	mul.lo.s32 	%r14, %r13, 10000;
	mul.wide.s32 	%rd10, %r14, 4;
	add.s64 	%rd11, %rd10, %rd9;
	add.s64 	%rd36, %rd11, 16;
	mov.b32 	%r31, 0;
$L__BB1_1:
	ld.global.u32 	%r15, [%rd36+-16];
	add.s32 	%r16, %r15, %r1;
	mul.wide.s32 	%rd12, %r16, 32;
	add.s64 	%rd13, %rd1, %rd12;
	add.s64 	%rd14, %rd2, %rd12;
	ld.global.v2.f64 	{%fd1, %fd2}, [%rd14];
	ld.global.v2.f64 	{%fd3, %fd4}, [%rd14+16];
	st.global.v2.f64 	[%rd13], {%fd1, %fd2};
	st.global.v2.f64 	[%rd13+16], {%fd3, %fd4};
	ld.global.u32 	%r17, [%rd36+-12];
	add.s32 	%r18, %r17, %r1;
	mul.wide.s32 	%rd15, %r18, 32;
	add.s64 	%rd16, %rd1, %rd15;
	add.s64 	%rd17, %rd2, %rd15;
	ld.global.v2.f64 	{%fd5, %fd6}, [%rd17];
	ld.global.v2.f64 	{%fd7, %fd8}, [%rd17+16];
	st.global.v2.f64 	[%rd16], {%fd5, %fd6};
	st.global.v2.f64 	[%rd16+16], {%fd7, %fd8};
	ld.global.u32 	%r19, [%rd36+-8];
	add.s32 	%r20, %r19, %r1;
	mul.wide.s32 	%rd18, %r20, 32;
	add.s64 	%rd19, %rd1, %rd18;
	add.s64 	%rd20, %rd2, %rd18;
	ld.global.v2.f64 	{%fd9, %fd10}, [%rd20];
	ld.global.v2.f64 	{%fd11, %fd12}, [%rd20+16];
	st.global.v2.f64 	[%rd19], {%fd9, %fd10};
	st.global.v2.f64 	[%rd19+16], {%fd11, %fd12};
	ld.global.u32 	%r21, [%rd36+-4];
	add.s32 	%r22, %r21, %r1;
	mul.wide.s32 	%rd21, %r22, 32;
	add.s64 	%rd22, %rd1, %rd21;
	add.s64 	%rd23, %rd2, %rd21;
	ld.global.v2.f64 	{%fd13, %fd14}, [%rd23];
	ld.global.v2.f64 	{%fd15, %fd16}, [%rd23+16];
	st.global.v2.f64 	[%rd22], {%fd13, %fd14};
	st.global.v2.f64 	[%rd22+16], {%fd15, %fd16};
	ld.global.u32 	%r23, [%rd36];
	add.s32 	%r24, %r23, %r1;
	mul.wide.s32 	%rd24, %r24, 32;
	add.s64 	%rd25, %rd1, %rd24;
	add.s64 	%rd26, %rd2, %rd24;
	ld.global.v2.f64 	{%fd17, %fd18}, [%rd26];
	ld.global.v2.f64 	{%fd19, %fd20}, [%rd26+16];
	st.global.v2.f64 	[%rd25], {%fd17, %fd18};
	st.global.v2.f64 	[%rd25+16], {%fd19, %fd20};
	ld.global.u32 	%r25, [%rd36+4];
	add.s32 	%r26, %r25, %r1;
	mul.wide.s32 	%rd27, %r26, 32;
	add.s64 	%rd28, %rd1, %rd27;
	add.s64 	%rd29, %rd2, %rd27;
	ld.global.v2.f64 	{%fd21, %fd22}, [%rd29];
	ld.global.v2.f64 	{%fd23, %fd24}, [%rd29+16];
	st.global.v2.f64 	[%rd28], {%fd21, %fd22};
	st.global.v2.f64 	[%rd28+16], {%fd23, %fd24};
	ld.global.u32 	%r27, [%rd36+8];
	add.s32 	%r28, %r27, %r1;
	mul.wide.s32 	%rd30, %r28, 32;
	add.s64 	%rd31, %rd1, %rd30;
	add.s64 	%rd32, %rd2, %rd30;
	ld.global.v2.f64 	{%fd25, %fd26}, [%rd32];
	ld.global.v2.f64 	{%fd27, %fd28}, [%rd32+16];
	st.global.v2.f64 	[%rd31], {%fd25, %fd26};
	st.global.v2.f64 	[%rd31+16], {%fd27, %fd28};
	ld.global.u32 	%r29, [%rd36+12];
	add.s32 	%r30, %r29, %r1;
	mul.wide.s32 	%rd33, %r30, 32;
	add.s64 	%rd34, %rd1, %rd33;
	add.s64 	%rd35, %rd2, %rd33;
	ld.global.v2.f64 	{%fd29, %fd30}, [%rd35];
	ld.global.v2.f64 	{%fd31, %fd32}, [%rd35+16];
	st.global.v2.f64 	[%rd34], {%fd29, %fd30};
	st.global.v2.f64 	[%rd34+16], {%fd31, %fd32};
	add.s32 	%r31, %r31, 8;
	add.s64 	%rd36, %rd36, 32;
	setp.ne.s32 	%p1, %r31, 10000;
	@%p1 bra 	$L__BB1_1;
	ret;

}


// ===== COMPILED SASS (sm_100) =====

	.target	sm_100

	.elftype	@"ET_EXEC"


//--------------------- .note.nv.tkinfo           --------------------------
	.section	.note.nv.tkinfo,"",@"SHT_NOTE"
	.sectionflags	@"SHF_NOTE_NV_TKINFO"
	.tkinfo
        /*0018*/ 	.word	0x00000002
        /*0030*/ 	.string	""
        /*0030*/ 	.string	"ptxas"
        /*0030*/ 	.string	"Cuda compilation tools, release 13.0, V13.0.88"
        /*0030*/ 	.string	"Build cuda_13.0.r13.0/compiler.36424714_0"
        /*0030*/ 	.string	"-arch sm_100 -m 64 "



//--------------------- .note.nv.cuinfo           --------------------------
	.section	.note.nv.cuinfo,"",@"SHT_NOTE"
	.sectionflags	@"SHF_NOTE_NV_CUINFO"
        /*0018*/ 	.short	0x0002
        /*001a*/ 	.short	0x0064
        /*001c*/ 	.short	0x0082
	.zero		2


//--------------------- .nv.info                  --------------------------
	.section	.nv.info,"",@"SHT_CUDA_INFO"
	.align	4


	//----- nvinfo : EIATTR_REGCOUNT
	.align		4
        /*0000*/ 	.byte	0x04, 0x2f
        /*0002*/ 	.short	(.L_10 - .L_9)
	.align		4
.L_9:
        /*0004*/ 	.word	index@(_Z15generatePatternPii)
        /*0008*/ 	.word	0x00000020


	//----- nvinfo : EIATTR_FRAME_SIZE
	.align		4
.L_10:
        /*000c*/ 	.byte	0x04, 0x11
        /*000e*/ 	.short	(.L_12 - .L_11)
	.align		4
.L_11:
        /*0010*/ 	.word	index@(_Z15generatePatternPii)
        /*0014*/ 	.word	0x00000000


	//----- nvinfo : EIATTR_REGCOUNT
	.align		4
.L_12:
        /*0018*/ 	.byte	0x04, 0x2f
        /*001a*/ 	.short	(.L_14 - .L_13)
	.align		4
.L_13:
        /*001c*/ 	.word	index@(_Z18randomAccessKernelP7double4iS0_Pi)
        /*0020*/ 	.word	0x00000020


	//----- nvinfo : EIATTR_FRAME_SIZE
	.align		4
.L_14:
        /*0024*/ 	.byte	0x04, 0x11
        /*0026*/ 	.short	(.L_16 - .L_15)
	.align		4
.L_15:
        /*0028*/ 	.word	index@(_Z18randomAccessKernelP7double4iS0_Pi)
        /*002c*/ 	.word	0x00000000


	//----- nvinfo : EIATTR_MIN_STACK_SIZE
	.align		4
.L_16:
        /*0030*/ 	.byte	0x04, 0x12
        /*0032*/ 	.short	(.L_18 - .L_17)
	.align		4
.L_17:
        /*0034*/ 	.word	index@(_Z18randomAccessKernelP7double4iS0_Pi)
        /*0038*/ 	.word	0x00000000


	//----- nvinfo : EIATTR_MIN_STACK_SIZE
	.align		4
.L_18:
        /*003c*/ 	.byte	0x04, 0x12
        /*003e*/ 	.short	(.L_20 - .L_19)
	.align		4
.L_19:
        /*0040*/ 	.word	index@(_Z15generatePatternPii)
        /*0044*/ 	.word	0x00000000
.L_20:


//--------------------- .nv.compat                --------------------------
	.section	.nv.compat,"",@"SHT_CUDA_COMPAT_INFO"
	.align	4
        /*0000*/ 	.byte	0x02, 0x09, 0x00, 0x00, 0x02, 0x02, 0x01, 0x00, 0x02, 0x05, 0x05, 0x00, 0x03, 0x07, 0x01, 0x01
        /*0010*/ 	.byte	0x02, 0x03, 0x00, 0x00, 0x02, 0x06, 0x01, 0x00, 0x04, 0x0b, 0x08, 0x00, 0x09, 0x00, 0x00, 0x00
        /*0020*/ 	.byte	0x00, 0x00, 0x00, 0x00


//--------------------- .nv.info._Z18randomAccessKernelP7double4iS0_Pi --------------------------
	.section	.nv.info._Z18randomAccessKernelP7double4iS0_Pi,"",@"SHT_CUDA_INFO"
	.sectionflags	@""
	.align	4


	//----- nvinfo : EIATTR_CUDA_API_VERSION
	.align		4
        /*0000*/ 	.byte	0x04, 0x37
        /*0002*/ 	.short	(.L_22 - .L_21)
.L_21:
        /*0004*/ 	.word	0x00000082


	//----- nvinfo : EIATTR_KPARAM_INFO
	.align		4
.L_22:
        /*0008*/ 	.byte	0x04, 0x17
        /*000a*/ 	.short	(.L_24 - .L_23)
.L_23:
        /*000c*/ 	.word	0x00000000
        /*0010*/ 	.short	0x0003
        /*0012*/ 	.short	0x0018
        /*0014*/ 	.byte	0x00, 0xf5, 0x21, 0x00


	//----- nvinfo : EIATTR_KPARAM_INFO
	.align		4
.L_24:
        /*0018*/ 	.byte	0x04, 0x17
        /*001a*/ 	.short	(.L_26 - .L_25)
.L_25:
        /*001c*/ 	.word	0x00000000
        /*0020*/ 	.short	0x0002
        /*0022*/ 	.short	0x0010
        /*0024*/ 	.byte	0x00, 0xf5, 0x21, 0x00


	//----- nvinfo : EIATTR_KPARAM_INFO
	.align		4
.L_26:
        /*0028*/ 	.byte	0x04, 0x17
        /*002a*/ 	.short	(.L_28 - .L_27)
.L_27:
        /*002c*/ 	.word	0x00000000
        /*0030*/ 	.short	0x0001
        /*0032*/ 	.short	0x0008
        /*0034*/ 	.byte	0x00, 0xf0, 0x11, 0x00


	//----- nvinfo : EIATTR_KPARAM_INFO
	.align		4
.L_28:
        /*0038*/ 	.byte	0x04, 0x17
        /*003a*/ 	.short	(.L_30 - .L_29)
.L_29:
        /*003c*/ 	.word	0x00000000
        /*0040*/ 	.short	0x0000
        /*0042*/ 	.short	0x0000
        /*0044*/ 	.byte	0x00, 0xf5, 0x21, 0x00


	//----- nvinfo : EIATTR_SPARSE_MMA_MASK
	.align		4
.L_30:
        /*0048*/ 	.byte	0x03, 0x50
        /*004a*/ 	.short	0x0000


	//----- nvinfo : EIATTR_MAXREG_COUNT
	.align		4
        /*004c*/ 	.byte	0x03, 0x1b
        /*004e*/ 	.short	0x00ff


	//----- nvinfo : EIATTR_MERCURY_ISA_VERSION
	.align		4
        /*0050*/ 	.byte	0x03, 0x5f
        /*0052*/ 	.short	0x0101


	//----- nvinfo : EIATTR_VRC_CTA_INIT_COUNT
	.align		4
        /*0054*/ 	.byte	0x02, 0x4a
	.zero		1
	.zero		1


	//----- nvinfo : EIATTR_EXIT_INSTR_OFFSETS
	.align		4
        /*0058*/ 	.byte	0x04, 0x1c
        /*005a*/ 	.short	(.L_32 - .L_31)


	//   ....[0]....
.L_31:
        /*005c*/ 	.word	0x00000580


	//----- nvinfo : EIATTR_CBANK_PARAM_SIZE
	.align		4
.L_32:
        /*0060*/ 	.byte	0x03, 0x19
        /*0062*/ 	.short	0x0020


	//----- nvinfo : EIATTR_PARAM_CBANK
	.align		4
        /*0064*/ 	.byte	0x04, 0x0a
        /*0066*/ 	.short	(.L_34 - .L_33)
	.align		4
.L_33:
        /*0068*/ 	.word	index@(.nv.constant0._Z18randomAccessKernelP7double4iS0_Pi)
        /*006c*/ 	.short	0x0380
        /*006e*/ 	.short	0x0020


	//----- nvinfo : EIATTR_SW_WAR
	.align		4
.L_34:
        /*0070*/ 	.byte	0x04, 0x36
        /*0072*/ 	.short	(.L_36 - .L_35)
.L_35:
        /*0074*/ 	.word	0x00000008
.L_36:


//--------------------- .nv.info._Z15generatePatternPii --------------------------
	.section	.nv.info._Z15generatePatternPii,"",@"SHT_CUDA_INFO"
	.sectionflags	@""
	.align	4


	//----- nvinfo : EIATTR_CUDA_API_VERSION
	.align		4
        /*0000*/ 	.byte	0x04, 0x37
        /*0002*/ 	.short	(.L_38 - .L_37)
.L_37:
        /*0004*/ 	.word	0x00000082


	//----- nvinfo : EIATTR_KPARAM_INFO
	.align		4
.L_38:
        /*0008*/ 	.byte	0x04, 0x17
        /*000a*/ 	.short	(.L_40 - .L_39)
.L_39:
        /*000c*/ 	.word	0x00000000
        /*0010*/ 	.short	0x0001
        /*0012*/ 	.short	0x0008
        /*0014*/ 	.byte	0x00, 0xf0, 0x11, 0x00


	//----- nvinfo : EIATTR_KPARAM_INFO
	.align		4
.L_40:
        /*0018*/ 	.byte	0x04, 0x17
        /*001a*/ 	.short	(.L_42 - .L_41)
.L_41:
        /*001c*/ 	.word	0x00000000
        /*0020*/ 	.short	0x0000
        /*0022*/ 	.short	0x0000
        /*0024*/ 	.byte	0x00, 0xf5, 0x21, 0x00


	//----- nvinfo : EIATTR_SPARSE_MMA_MASK
	.align		4
.L_42:
        /*0028*/ 	.byte	0x03, 0x50
        /*002a*/ 	.short	0x0000


	//----- nvinfo : EIATTR_MAXREG_COUNT
	.align		4
        /*002c*/ 	.byte	0x03, 0x1b
        /*002e*/ 	.short	0x00ff


	//----- nvinfo : EIATTR_MERCURY_ISA_VERSION
	.align		4
        /*0030*/ 	.byte	0x03, 0x5f
        /*0032*/ 	.short	0x0101


	//----- nvinfo : EIATTR_VRC_CTA_INIT_COUNT
	.align		4
        /*0034*/ 	.byte	0x02, 0x4a
	.zero		1
	.zero		1


	//----- nvinfo : EIATTR_EXIT_INSTR_OFFSETS
	.align		4
        /*0038*/ 	.byte	0x04, 0x1c
        /*003a*/ 	.short	(.L_44 - .L_43)


	//   ....[0]....
.L_43:
        /*003c*/ 	.word	0x00000060


	//   ....[1]....
        /*0040*/ 	.word	0x00000ae0


	//----- nvinfo : EIATTR_CBANK_PARAM_SIZE
	.align		4
.L_44:
        /*0044*/ 	.byte	0x03, 0x19
        /*0046*/ 	.short	0x000c


	//----- nvinfo : EIATTR_PARAM_CBANK
	.align		4
        /*0048*/ 	.byte	0x04, 0x0a
        /*004a*/ 	.short	(.L_46 - .L_45)
	.align		4
.L_45:
        /*004c*/ 	.word	index@(.nv.constant0._Z15generatePatternPii)
        /*0050*/ 	.short	0x0380
        /*0052*/ 	.short	0x000c


	//----- nvinfo : EIATTR_SW_WAR
	.align		4
.L_46:
        /*0054*/ 	.byte	0x04, 0x36
        /*0056*/ 	.short	(.L_48 - .L_47)
.L_47:
        /*0058*/ 	.word	0x00000008
.L_48:


//--------------------- .nv.callgraph             --------------------------
	.section	.nv.callgraph,"",@"SHT_CUDA_CALLGRAPH"
	.align	4
	.sectionentsize	8
	.align		4
        /*0000*/ 	.word	0x00000000
	.align		4
        /*0004*/ 	.word	0xffffffff
	.align		4
        /*0008*/ 	.word	0x00000000
	.align		4
        /*000c*/ 	.word	0xfffffffe
	.align		4
        /*0010*/ 	.word	0x00000000
	.align		4
        /*0014*/ 	.word	0xfffffffd
	.align		4
        /*0018*/ 	.word	0x00000000
	.align		4
        /*001c*/ 	.word	0xfffffffc


//--------------------- .nv.constant4             --------------------------
	.section	.nv.constant4,"a",@progbits
	.align	8
	.align		8
.nv.constant4:
        /*0000*/ 	.dword	precalc_xorwow_matrix
	.align		8
        /*0008*/ 	.dword	precalc_xorwow_offset_matrix
	.align		8
        /*0010*/ 	.dword	mrg32k3aM1
	.align		8
        /*0018*/ 	.dword	mrg32k3aM2
	.align		8
        /*0020*/ 	.dword	mrg32k3aM1SubSeq
	.align		8
        /*0028*/ 	.dword	mrg32k3aM2SubSeq
	.align		8
        /*0030*/ 	.dword	mrg32k3aM1Seq
	.align		8
        /*0038*/ 	.dword	mrg32k3aM2Seq


//--------------------- .nv.constant3             --------------------------
	.section	.nv.constant3,"a",@progbits
	.align	8
.nv.constant3:
	.type		__cr_lgamma_table,@object
	.size		__cr_lgamma_table,(.L_8 - __cr_lgamma_table)
__cr_lgamma_table:
        /*0000*/ 	.byte	0x00, 0x00, 0x00, 0x00, 0x00, 0x00, 0x00, 0x00, 0x00, 0x00, 0x00, 0x00, 0x00, 0x00, 0x00, 0x00
        /*0010*/ 	.byte	0xef, 0x39, 0xfa, 0xfe, 0x42, 0x2e, 0xe6, 0x3f, 0x02, 0x20, 0x2a, 0xfa, 0x0b, 0xab, 0xfc, 0x3f
        /*0020*/ 	.byte	0xf9, 0x2c, 0x92, 0x7c, 0xa7, 0x6c, 0x09, 0x40, 0xc9, 0x79, 0x44, 0x3c, 0x64, 0x26, 0x13, 0x40
        /*0030*/ 	.byte	0xca, 0x01, 0xcf, 0x3a, 0x27, 0x51, 0x1a, 0x40, 0x30, 0xcc, 0x2d, 0xf3, 0xe1, 0x0c, 0x21, 0x40
        /*0040*/ 	.byte	0x0d, 0xb7, 0xfc, 0x82, 0x8e, 0x35, 0x25, 0x40
.L_8:


//--------------------- .text._Z18randomAccessKernelP7double4iS0_Pi --------------------------
	.section	.text._Z18randomAccessKernelP7double4iS0_Pi,"ax",@progbits
	.align	128
        .global         _Z18randomAccessKernelP7double4iS0_Pi
        .type           _Z18randomAccessKernelP7double4iS0_Pi,@function
        .size           _Z18randomAccessKernelP7double4iS0_Pi,(.L_x_4 - _Z18randomAccessKernelP7double4iS0_Pi)
        .other          _Z18randomAccessKernelP7double4iS0_Pi,@"STO_CUDA_ENTRY STV_DEFAULT"
_Z18randomAccessKernelP7double4iS0_Pi:
.text._Z18randomAccessKernelP7double4iS0_Pi:
[----:B------:R-:W-:Y:S01]  /*0000*/  LDC R1, c[0x0][0x37c] ;  /* 0x0000df00ff017b82 */ /* 0x000fe20000000800 */
[----:B------:R-:W0:Y:S07]  /*0010*/  S2R R5, SR_TID.X ;  /* 0x0000000000057919 */ /* 0x000e2e0000002100 */
[----:B------:R-:W0:Y:S01]  /*0020*/  S2UR UR4, SR_CTAID.X ;  /* 0x00000000000479c3 */ /* 0x000e220000002500 */
[----:B------:R-:W1:Y:S07]  /*0030*/  LDCU.64 UR6, c[0x0][0x358] ;  /* 0x00006b00ff0677ac */ /* 0x000e6e0008000a00 */
[----:B------:R-:W0:Y:S08]  /*0040*/  LDC R0, c[0x0][0x360] ;  /* 0x0000d800ff007b82 */ /* 0x000e300000000800 */
[----:B------:R-:W2:Y:S01]  /*0050*/  LDC.64 R2, c[0x0][0x398] ;  /* 0x0000e600ff027b82 */ /* 0x000ea20000000a00 */
[----:B0-----:R-:W-:Y:S01]  /*0060*/  IMAD R0, R0, UR4, R5 ;  /* 0x0000000400007c24 */ /* 0x001fe2000f8e0205 */
[----:B------:R-:W-:-:S04]  /*0070*/  UMOV UR4, URZ ;  /* 0x000000ff00047c82 */ /* 0x000fc80008000000 */
[----:B------:R-:W-:-:S04]  /*0080*/  SHF.R.S32.HI R5, RZ, 0x1f, R0 ;  /* 0x0000001fff057819 */ /* 0x000fc80000011400 */
[----:B------:R-:W-:-:S04]  /*0090*/  LEA.HI R5, R5, R0, RZ, 0x5 ;  /* 0x0000000005057211 */ /* 0x000fc800078f28ff */
[----:B------:R-:W-:Y:S02]  /*00a0*/  SHF.R.S32.HI R4, RZ, 0x5, R5 ;  /* 0x00000005ff047819 */ /* 0x000fe40000011405 */
[----:B------:R-:W-:-:S03]  /*00b0*/  LOP3.LUT R5, R5, 0xffffffe0, RZ, 0xc0, !PT ;  /* 0xffffffe005057812 */ /* 0x000fc600078ec0ff */
[----:B------:R-:W-:Y:S01]  /*00c0*/  IMAD R7, R4, 0x2710, RZ ;  /* 0x0000271004077824 */ /* 0x000fe200078e02ff */
[----:B------:R-:W-:-:S03]  /*00d0*/  IADD3 R0, PT, PT, R0, -R5, RZ ;  /* 0x8000000500007210 */ /* 0x000fc60007ffe0ff */
[----:B--2---:R-:W-:-:S03]  /*00e0*/  IMAD.WIDE R2, R7, 0x4, R2 ;  /* 0x0000000407027825 */ /* 0x004fc600078e0202 */
[----:B------:R-:W-:-:S04]  /*00f0*/  IADD3 R2, P0, PT, R2, 0x10, RZ ;  /* 0x0000001002027810 */ /* 0x000fc80007f1e0ff */
[----:B-1----:R-:W-:-:S09]  /*0100*/  IADD3.X R3, PT, PT, RZ, R3, RZ, P0, !PT ;  /* 0x00000003ff037210 */ /* 0x002fd200007fe4ff */
.L_x_0:
[----:B0-----:R-:W2:Y:S01]  /*0110*/  LDG.E R5, desc[UR6][R2.64+-0x10] ;  /* 0xfffff00602057981 */ /* 0x001ea2000c1e1900 */
[----:B------:R-:W0:Y:S01]  /*0120*/  LDC.64 R6, c[0x0][0x380] ;  /* 0x0000e000ff067b82 */ /* 0x000e220000000a00 */
[----:B--2---:R-:W-:-:S07]  /*0130*/  IADD3 R25, PT, PT, R0, R5, RZ ;  /* 0x0000000500197210 */ /* 0x004fce0007ffe0ff */
[----:B------:R-:W1:Y:S01]  /*0140*/  LDC.64 R4, c[0x0][0x390] ;  /* 0x0000e400ff047b82 */ /* 0x000e620000000a00 */
[----:B0-----:R-:W-:-:S05]  /*0150*/  IMAD.WIDE R26, R25, 0x20, R6 ;  /* 0x00000020191a7825 */ /* 0x001fca00078e0206 */
[----:B------:R-:W2:Y:S04]  /*0160*/  LDG.E.128 R12, desc[UR6][R26.64] ;  /* 0x000000061a0c7981 */ /* 0x000ea8000c1e1d00 */
[----:B------:R-:W3:Y:S01]  /*0170*/  LDG.E.128 R8, desc[UR6][R26.64+0x10] ;  /* 0x000010061a087981 */ /* 0x000ee2000c1e1d00 */
[----:B-1----:R-:W-:-:S05]  /*0180*/  IMAD.WIDE R24, R25, 0x20, R4 ;  /* 0x0000002019187825 */ /* 0x002fca00078e0204 */
[----:B--2---:R-:W-:Y:S04]  /*0190*/  STG.E.128 desc[UR6][R24.64], R12 ;  /* 0x0000000c18007986 */ /* 0x004fe8000c101d06 */
[----:B---3--:R0:W-:Y:S04]  /*01a0*/  STG.E.128 desc[UR6][R24.64+0x10], R8 ;  /* 0x0000100818007986 */ /* 0x0081e8000c101d06 */
[----:B------:R-:W2:Y:S02]  /*01b0*/  LDG.E R17, desc[UR6][R2.64+-0xc] ;  /* 0xfffff40602117981 */ /* 0x000ea4000c1e1900 */
[----:B--2---:R-:W-:-:S05]  /*01c0*/  IADD3 R29, PT, PT, R0, R17, RZ ;  /* 0x00000011001d7210 */ /* 0x004fca0007ffe0ff */
[----:B------:R-:W-:-:S05]  /*01d0*/  IMAD.WIDE R16, R29, 0x20, R6 ;  /* 0x000000201d107825 */ /* 0x000fca00078e0206 */
[----:B------:R-:W2:Y:S04]  /*01e0*/  LDG.E.128 R20, desc[UR6][R16.64] ;  /* 0x0000000610147981 */ /* 0x000ea8000c1e1d00 */
[----:B------:R-:W3:Y:S01]  /*01f0*/  LDG.E.128 R16, desc[UR6][R16.64+0x10] ;  /* 0x0000100610107981 */ /* 0x000ee2000c1e1d00 */
[----:B------:R-:W-:-:S05]  /*0200*/  IMAD.WIDE R28, R29, 0x20, R4 ;  /* 0x000000201d1c7825 */ /* 0x000fca00078e0204 */
[----:B--2---:R-:W-:Y:S04]  /*0210*/  STG.E.128 desc[UR6][R28.64], R20 ;  /* 0x000000141c007986 */ /* 0x004fe8000c101d06 */
[----:B---3--:R-:W-:Y:S04]  /*0220*/  STG.E.128 desc[UR6][R28.64+0x10], R16 ;  /* 0x000010101c007986 */ /* 0x008fe8000c101d06 */
[----:B------:R-:W0:Y:S02]  /*0230*/  LDG.E R27, desc[UR6][R2.64+-0x8] ;  /* 0xfffff806021b7981 */ /* 0x000e24000c1e1900 */
[----:B0-----:R-:W-:-:S05]  /*0240*/  IADD3 R25, PT, PT, R0, R27, RZ ;  /* 0x0000001b00197210 */ /* 0x001fca0007ffe0ff */
[----:B------:R-:W-:-:S05]  /*0250*/  IMAD.WIDE R26, R25, 0x20, R6 ;  /* 0x00000020191a7825 */ /* 0x000fca00078e0206 */
[----:B------:R-:W2:Y:S04]  /*0260*/  LDG.E.128 R12, desc[UR6][R26.64] ;  /* 0x000000061a0c7981 */ /* 0x000ea8000c1e1d00 */
[----:B------:R-:W3:Y:S01]  /*0270*/  LDG.E.128 R8, desc[UR6][R26.64+0x10] ;  /* 0x000010061a087981 */ /* 0x000ee2000c1e1d00 */
[----:B------:R-:W-:-:S05]  /*0280*/  IMAD.WIDE R24, R25, 0x20, R4 ;  /* 0x0000002019187825 */ /* 0x000fca00078e0204 */
[----:B--2---:R-:W-:Y:S04]  /*0290*/  STG.E.128 desc[UR6][R24.64], R12 ;  /* 0x0000000c18007986 */ /* 0x004fe8000c101d06 */
[----:B---3--:R0:W-:Y:S04]  /*02a0*/  STG.E.128 desc[UR6][R24.64+0x10], R8 ;  /* 0x0000100818007986 */ /* 0x0081e8000c101d06 */
[----:B0-----:R-:W2:Y:S02]  /*02b0*/  LDG.E R9, desc[UR6][R2.64+-0x4] ;  /* 0xfffffc0602097981 */ /* 0x001ea4000c1e1900 */
[----:B--2---:R-:W-:-:S05]  /*02c0*/  IADD3 R9, PT, PT, R0, R9, RZ ;  /* 0x0000000900097210 */ /* 0x004fca0007ffe0ff */
[----:B------:R-:W-:-:S05]  /*02d0*/  IMAD.WIDE R16, R9, 0x20, R6 ;  /* 0x0000002009107825 */ /* 0x000fca00078e0206 */
[----:B------:R-:W2:Y:S04]  /*02e0*/  LDG.E.128 R20, desc[UR6][R16.64] ;  /* 0x0000000610147981 */ /* 0x000ea8000c1e1d00 */
[----:B------:R-:W3:Y:S01]  /*02f0*/  LDG.E.128 R16, desc[UR6][R16.64+0x10] ;  /* 0x0000100610107981 */ /* 0x000ee2000c1e1d00 */
[----:B------:R-:W-:-:S05]  /*0300*/  IMAD.WIDE R28, R9, 0x20, R4 ;  /* 0x00000020091c7825 */ /* 0x000fca00078e0204 */
[----:B--2---:R-:W-:Y:S04]  /*0310*/  STG.E.128 desc[UR6][R28.64], R20 ;  /* 0x000000141c007986 */ /* 0x004fe8000c101d06 */
[----:B---3--:R-:W-:Y:S04]  /*0320*/  STG.E.128 desc[UR6][R28.64+0x10], R16 ;  /* 0x000010101c007986 */ /* 0x008fe8000c101d06 */
[----:B------:R-:W2:Y:S02]  /*0330*/  LDG.E R27, desc[UR6][R2.64] ;  /* 0x00000006021b7981 */ /* 0x000ea4000c1e1900 */
[----:B--2---:R-:W-:-:S05]  /*0340*/  IADD3 R25, PT, PT, R0, R27, RZ ;  /* 0x0000001b00197210 */ /* 0x004fca0007ffe0ff */
        /* <DEDUP_REMOVED lines=27> */
[----:B------:R-:W-:Y:S01]  /*0500*/  IMAD.WIDE R4, R9, 0x20, R4 ;  /* 0x0000002009047825 */ /* 0x000fe200078e0204 */
[----:B------:R-:W-:Y:S01]  /*0510*/  UIADD3 UR4, UPT, UPT, UR4, 0x8, URZ ;  /* 0x0000000804047890 */ /* 0x000fe2000fffe0ff */
[----:B------:R-:W-:-:S03]  /*0520*/  IADD3 R2, P0, PT, R2, 0x20, RZ ;  /* 0x0000002002027810 */ /* 0x000fc60007f1e0ff */
[----:B------:R-:W-:Y:S01]  /*0530*/  UISETP.NE.AND UP0, UPT, UR4, 0x2710, UPT ;  /* 0x000027100400788c */ /* 0x000fe2000bf05270 */
[----:B------:R-:W-:Y:S01]  /*0540*/  IADD3.X R3, PT, PT, RZ, R3, RZ, P0, !PT ;  /* 0x00000003ff037210 */ /* 0x000fe200007fe4ff */
[----:B--2---:R0:W-:Y:S04]  /*0550*/  STG.E.128 desc[UR6][R4.64], R16 ;  /* 0x0000001004007986 */ /* 0x0041e8000c101d06 */
[----:B---3--:R0:W-:Y:S03]  /*0560*/  STG.E.128 desc[UR6][R4.64+0x10], R20 ;  /* 0x0000101404007986 */ /* 0x0081e6000c101d06 */
[----:B------:R-:W-:Y:S05]  /*0570*/  BRA.U UP0, `(.L_x_0) ;  /* 0xfffffff900e47547 */ /* 0x000fea000b83ffff */
[----:B------:R-:W-:Y:S05]  /*0580*/  EXIT ;  /* 0x000000000000794d */ /* 0x000fea0003800000 */
.L_x_1:
[----:B------:R-:W-:-:S00]  /*0590*/  BRA `(.L_x_1) ;  /* 0xfffffffc00fc7947 */ /* 0x000fc0000383ffff */
[----:B------:R-:W-:-:S00]  /*05a0*/  NOP ;  /* 0x0000000000007918 */ /* 0x000fc00000000000 */
        /* <DEDUP_REMOVED lines=13> */
.L_x_4:


//--------------------- .text._Z15generatePatternPii --------------------------
	.section	.text._Z15generatePatternPii,"ax",@progbits
	.align	128
        .global         _Z15generatePatternPii
        .type           _Z15generatePatternPii,@function
        .size           _Z15generatePatternPii,(.L_x_5 - _Z15generatePatternPii)
        .other          _Z15generatePatternPii,@"STO_CUDA_ENTRY STV_DEFAULT"
_Z15generatePatternPii:
.text._Z15generatePatternPii:
[----:B------:R-:W-:Y:S01]  /*0000*/  LDC R1, c[0x0][0x37c] ;  /* 0x0000df00ff017b82 */ /* 0x000fe20000000800 */
[----:B------:R-:W0:Y:S07]  /*0010*/  S2R R3, SR_TID.X ;  /* 0x0000000000037919 */ /* 0x000e2e0000002100 */
[----:B------:R-:W0:Y:S08]  /*0020*/  S2UR UR4, SR_CTAID.X ;  /* 0x00000000000479c3 */ /* 0x000e300000002500 */
[----:B------:R-:W0:Y:S02]  /*0030*/  LDC R0, c[0x0][0x360] ;  /* 0x0000d800ff007b82 */ /* 0x000e240000000800 */
[----:B0-----:R-:W-:-:S05]  /*0040*/  IMAD R0, R0, UR4, R3 ;  /* 0x0000000400007c24 */ /* 0x001fca000f8e0203 */
[----:B------:R-:W-:-:S13]  /*0050*/  LOP3.LUT P0, RZ, R0, 0x1f, RZ, 0xc0, !PT ;  /* 0x0000001f00ff7812 */ /* 0x000fda000780c0ff */
[----:B------:R-:W-:Y:S05]  /*0060*/  @P0 EXIT ;  /* 0x000000000000094d */ /* 0x000fea0003800000 */
[----:B------:R-:W0:Y:S01]  /*0070*/  LDCU UR5, c[0x0][0x388] ;  /* 0x00007100ff0577ac */ /* 0x000e220008000800 */
[----:B------:R-:W-:Y:S02]  /*0080*/  SHF.R.S32.HI R5, RZ, 0x1f, R0 ;  /* 0x0000001fff057819 */ /* 0x000fe40000011400 */
[----:B------:R-:W-:Y:S01]  /*0090*/  ISETP.GE.AND P0, PT, R0, -0x1f, PT ;  /* 0xffffffe10000780c */ /* 0x000fe20003f06270 */
[----:B------:R-:W1:Y:S01]  /*00a0*/  LDCU.64 UR6, c[0x0][0x358] ;  /* 0x00006b00ff0677ac */ /* 0x000e620008000a00 */
[----:B------:R-:W-:Y:S02]  /*00b0*/  LEA.HI R5, R5, R0, RZ, 0x5 ;  /* 0x0000000005057211 */ /* 0x000fe400078f28ff */
[----:B------:R-:W-:Y:S01]  /*00c0*/  SEL R0, RZ, 0xffffffff, P0 ;  /* 0xffffffffff007807 */ /* 0x000fe20000000000 */
[----:B------:R-:W2:Y:S01]  /*00d0*/  LDCU.64 UR8, c[0x0][0x380] ;  /* 0x00007000ff0877ac */ /* 0x000ea20008000a00 */
[----:B------:R-:W-:Y:S02]  /*00e0*/  SHF.R.S32.HI R5, RZ, 0x5, R5 ;  /* 0x00000005ff057819 */ /* 0x000fe40000011405 */
[----:B------:R-:W-:Y:S01]  /*00f0*/  LOP3.LUT R6, R0, 0xf7dcefdd, RZ, 0x3c, !PT ;  /* 0xf7dcefdd00067812 */ /* 0x000fe200078e3cff */
[----:B------:R-:W-:Y:S01]  /*0100*/  UMOV UR4, URZ ;  /* 0x000000ff00047c82 */ /* 0x000fe20008000000 */
[----:B0-----:R-:W0:Y:S01]  /*0110*/  I2F.U32.RP R4, UR5 ;  /* 0x0000000500047d06 */ /* 0x001e220008209000 */
[----:B------:R-:W-:-:S07]  /*0120*/  ISETP.NE.U32.AND P0, PT, RZ, UR5, PT ;  /* 0x00000005ff007c0c */ /* 0x000fce000bf05070 */
[----:B0-----:R-:W0:Y:S02]  /*0130*/  MUFU.RCP R4, R4 ;  /* 0x0000000400047308 */ /* 0x001e240000001000 */
[----:B0-----:R-:W-:Y:S01]  /*0140*/  VIADD R2, R4, 0xffffffe ;  /* 0x0ffffffe04027836 */ /* 0x001fe20000000000 */
[C---:B------:R-:W-:Y:S01]  /*0150*/  LOP3.LUT R4, R5.reuse, 0xaad26b49, RZ, 0x3c, !PT ;  /* 0xaad26b4905047812 */ /* 0x040fe200078e3cff */
[----:B------:R-:W-:-:S04]  /*0160*/  IMAD R5, R5, 0x2710, RZ ;  /* 0x0000271005057824 */ /* 0x000fc800078e02ff */
[----:B------:R0:W3:Y:S02]  /*0170*/  F2I.FTZ.U32.TRUNC.NTZ R3, R2 ;  /* 0x0000000200037305 */ /* 0x0000e4000021f000 */
[----:B0-----:R-:W-:Y:S02]  /*0180*/  IMAD.MOV.U32 R2, RZ, RZ, RZ ;  /* 0x000000ffff027224 */ /* 0x001fe400078e00ff */
[----:B---3--:R-:W-:-:S04]  /*0190*/  IMAD.MOV R7, RZ, RZ, -R3 ;  /* 0x000000ffff077224 */ /* 0x008fc800078e0a03 */
[----:B------:R-:W-:-:S04]  /*01a0*/  IMAD R7, R7, UR5, RZ ;  /* 0x0000000507077c24 */ /* 0x000fc8000f8e02ff */
[----:B------:R-:W-:-:S04]  /*01b0*/  IMAD.HI.U32 R0, R3, R7, R2 ;  /* 0x0000000703007227 */ /* 0x000fc800078e0002 */
[----:B------:R-:W-:Y:S02]  /*01c0*/  IMAD R3, R6, -0x658354e5, RZ ;  /* 0x9a7cab1b06037824 */ /* 0x000fe400078e02ff */
[----:B------:R-:W-:Y:S01]  /*01d0*/  IMAD R2, R4, 0x4182bed5, RZ ;  /* 0x4182bed504027824 */ /* 0x000fe200078e02ff */
[----:B------:R-:W-:Y:S01]  /*01e0*/  LOP3.LUT R4, RZ, UR5, RZ, 0x33, !PT ;  /* 0x00000005ff047c12 */ /* 0x000fe2000f8e33ff */
[C---:B------:R-:W-:Y:S01]  /*01f0*/  VIADD R11, R3.reuse, 0x1f123bb5 ;  /* 0x1f123bb5030b7836 */ /* 0x040fe20000000000 */
[----:B------:R-:W-:Y:S01]  /*0200*/  LOP3.LUT R8, R3, 0x5491333, RZ, 0x3c, !PT ;  /* 0x0549133303087812 */ /* 0x000fe200078e3cff */
[C---:B------:R-:W-:Y:S01]  /*0210*/  VIADD R7, R2.reuse, 0x583f19 ;  /* 0x00583f1902077836 */ /* 0x040fe20000000000 */
[C---:B------:R-:W-:Y:S01]  /*0220*/  IADD3 R6, PT, PT, R2.reuse, 0x64f0c9, R3 ;  /* 0x0064f0c902067810 */ /* 0x040fe20007ffe003 */
[C---:B------:R-:W-:Y:S01]  /*0230*/  VIADD R13, R2.reuse, 0x75bcd15 ;  /* 0x075bcd15020d7836 */ /* 0x040fe20000000000 */
[----:B-12---:R-:W-:-:S07]  /*0240*/  LOP3.LUT R9, R2, 0x159a55e5, RZ, 0x3c, !PT ;  /* 0x159a55e502097812 */ /* 0x006fce00078e3cff */
.L_x_2:
[----:B-1----:R-:W-:Y:S01]  /*0250*/  SHF.R.U32.HI R2, RZ, 0x2, R13 ;  /* 0x00000002ff027819 */ /* 0x002fe2000001160d */
[----:B------:R-:W-:Y:S01]  /*0260*/  IMAD.SHL.U32 R10, R7, 0x10, RZ ;  /* 0x00000010070a7824 */ /* 0x000fe200078e00ff */
[----:B------:R-:W-:Y:S02]  /*0270*/  SHF.R.U32.HI R12, RZ, 0x2, R9 ;  /* 0x00000002ff0c7819 */ /* 0x000fe40000011609 */
[----:B------:R-:W-:Y:S02]  /*0280*/  LOP3.LUT R2, R2, R13, RZ, 0x3c, !PT ;  /* 0x0000000d02027212 */ /* 0x000fe400078e3cff */
[----:B------:R-:W-:-:S03]  /*0290*/  LOP3.LUT R12, R12, R9, RZ, 0x3c, !PT ;  /* 0x000000090c0c7212 */ /* 0x000fc600078e3cff */
[----:B------:R-:W-:Y:S02]  /*02a0*/  IMAD.SHL.U32 R3, R2, 0x2, RZ ;  /* 0x0000000202037824 */ /* 0x000fe400078e00ff */
[----:B------:R-:W-:-:S03]  /*02b0*/  IMAD.SHL.U32 R9, R12, 0x2, RZ ;  /* 0x000000020c097824 */ /* 0x000fc600078e00ff */
[----:B------:R-:W-:Y:S02]  /*02c0*/  LOP3.LUT R3, R7, R10, R3, 0x96, !PT ;  /* 0x0000000a07037212 */ /* 0x000fe400078e9603 */
[----:B------:R-:W-:Y:S02]  /*02d0*/  SHF.R.U32.HI R10, RZ, 0x2, R11 ;  /* 0x00000002ff0a7819 */ /* 0x000fe4000001160b */
[----:B------:R-:W-:Y:S02]  /*02e0*/  LOP3.LUT R3, R3, R2, RZ, 0x3c, !PT ;  /* 0x0000000203037212 */ /* 0x000fe400078e3cff */
[----:B------:R-:W-:Y:S02]  /*02f0*/  LOP3.LUT R10, R10, R11, RZ, 0x3c, !PT ;  /* 0x0000000b0a0a7212 */ /* 0x000fe400078e3cff */
[----:B------:R-:W-:Y:S01]  /*0300*/  SHF.R.U32.HI R11, RZ, 0x2, R8 ;  /* 0x00000002ff0b7819 */ /* 0x000fe20000011608 */
[----:B------:R-:W-:Y:S01]  /*0310*/  IMAD.SHL.U32 R2, R3, 0x10, RZ ;  /* 0x0000001003027824 */ /* 0x000fe200078e00ff */
[----:B------:R-:W-:-:S02]  /*0320*/  IADD3 R17, PT, PT, R6, 0x587c5, R3 ;  /* 0x000587c506117810 */ /* 0x000fc40007ffe003 */
[----:B------:R-:W-:Y:S02]  /*0330*/  LOP3.LUT R11, R11, R8, RZ, 0x3c, !PT ;  /* 0x000000080b0b7212 */ /* 0x000fe400078e3cff */
[----:B------:R-:W-:-:S03]  /*0340*/  LOP3.LUT R9, R3, R2, R9, 0x96, !PT ;  /* 0x0000000203097212 */ /* 0x000fc600078e9609 */
[----:B------:R-:W-:Y:S01]  /*0350*/  IMAD.SHL.U32 R8, R11, 0x2, RZ ;  /* 0x000000020b087824 */ /* 0x000fe200078e00ff */
[----:B------:R-:W-:Y:S01]  /*0360*/  LOP3.LUT R15, R9, R12, RZ, 0x3c, !PT ;  /* 0x0000000c090f7212 */ /* 0x000fe200078e3cff */
[----:B------:R-:W-:-:S03]  /*0370*/  IMAD.SHL.U32 R9, R10, 0x2, RZ ;  /* 0x000000020a097824 */ /* 0x000fc600078e00ff */
[--C-:B------:R-:W-:Y:S01]  /*0380*/  SHF.R.U32.HI R12, RZ, 0x2, R15.reuse ;  /* 0x00000002ff0c7819 */ /* 0x100fe2000001160f */
[C---:B------:R-:W-:Y:S01]  /*0390*/  IMAD.SHL.U32 R2, R15.reuse, 0x10, RZ ;  /* 0x000000100f027824 */ /* 0x040fe200078e00ff */
[----:B------:R-:W-:Y:S02]  /*03a0*/  IADD3 R23, PT, PT, R6, 0xb0f8a, R15 ;  /* 0x000b0f8a06177810 */ /* 0x000fe40007ffe00f */
[----:B------:R-:W-:Y:S02]  /*03b0*/  LOP3.LUT R12, R12, R15, RZ, 0x3c, !PT ;  /* 0x0000000f0c0c7212 */ /* 0x000fe400078e3cff */
[----:B------:R-:W-:-:S04]  /*03c0*/  LOP3.LUT R9, R15, R2, R9, 0x96, !PT ;  /* 0x000000020f097212 */ /* 0x000fc800078e9609 */
[----:B------:R-:W-:Y:S02]  /*03d0*/  LOP3.LUT R19, R9, R10, RZ, 0x3c, !PT ;  /* 0x0000000a09137212 */ /* 0x000fe400078e3cff */
[----:B------:R-:W-:Y:S02]  /*03e0*/  SHF.R.U32.HI R10, RZ, 0x2, R7 ;  /* 0x00000002ff0a7819 */ /* 0x000fe40000011607 */
[----:B------:R-:W-:Y:S01]  /*03f0*/  IADD3 R21, PT, PT, R6, 0x10974f, R19 ;  /* 0x0010974f06157810 */ /* 0x000fe20007ffe013 */
[----:B------:R-:W-:Y:S01]  /*0400*/  IMAD.SHL.U32 R2, R19, 0x10, RZ ;  /* 0x0000001013027824 */ /* 0x000fe200078e00ff */
[----:B------:R-:W-:-:S04]  /*0410*/  LOP3.LUT R10, R10, R7, RZ, 0x3c, !PT ;  /* 0x000000070a0a7212 */ /* 0x000fc800078e3cff */
[----:B------:R-:W-:Y:S01]  /*0420*/  LOP3.LUT R2, R19, R2, R8, 0x96, !PT ;  /* 0x0000000213027212 */ /* 0x000fe200078e9608 */
[----:B------:R-:W-:Y:S01]  /*0430*/  IMAD.SHL.U32 R7, R10, 0x2, RZ ;  /* 0x000000020a077824 */ /* 0x000fe200078e00ff */
[----:B------:R-:W-:Y:S02]  /*0440*/  SHF.R.U32.HI R8, RZ, 0x2, R3 ;  /* 0x00000002ff087819 */ /* 0x000fe40000011603 */
[----:B------:R-:W-:Y:S02]  /*0450*/  LOP3.LUT R13, R2, R11, RZ, 0x3c, !PT ;  /* 0x0000000b020d7212 */ /* 0x000fe400078e3cff */
[----:B------:R-:W-:-:S03]  /*0460*/  LOP3.LUT R8, R8, R3, RZ, 0x3c, !PT ;  /* 0x0000000308087212 */ /* 0x000fc600078e3cff */
[----:B------:R-:W-:Y:S02]  /*0470*/  IMAD.SHL.U32 R2, R13, 0x10, RZ ;  /* 0x000000100d027824 */ /* 0x000fe400078e00ff */
[----:B------:R-:W-:-:S03]  /*0480*/  IMAD.SHL.U32 R3, R8, 0x2, RZ ;  /* 0x0000000208037824 */ /* 0x000fc600078e00ff */
[----:B------:R-:W-:Y:S01]  /*0490*/  LOP3.LUT R7, R13, R2, R7, 0x96, !PT ;  /* 0x000000020d077212 */ /* 0x000fe200078e9607 */
[----:B------:R-:W-:-:S03]  /*04a0*/  IMAD.HI.U32 R2, R0, R17, RZ ;  /* 0x0000001100027227 */ /* 0x000fc600078e00ff */
[----:B------:R-:W-:Y:S01]  /*04b0*/  LOP3.LUT R9, R7, R10, RZ, 0x3c, !PT ;  /* 0x0000000a07097212 */ /* 0x000fe200078e3cff */
[----:B------:R-:W-:-:S03]  /*04c0*/  IMAD.MOV R2, RZ, RZ, -R2 ;  /* 0x000000ffff027224 */ /* 0x000fc600078e0a02 */
[----:B------:R-:W-:Y:S01]  /*04d0*/  IADD3 R29, PT, PT, R6, 0x1ba6d9, R9 ;  /* 0x001ba6d9061d7810 */ /* 0x000fe20007ffe009 */
[----:B------:R-:W-:Y:S02]  /*04e0*/  IMAD.SHL.U32 R10, R9, 0x10, RZ ;  /* 0x00000010090a7824 */ /* 0x000fe400078e00ff */
[----:B------:R-:W-:-:S03]  /*04f0*/  IMAD R17, R2, UR5, R17 ;  /* 0x0000000502117c24 */ /* 0x000fc6000f8e0211 */
[----:B------:R-:W-:Y:S02]  /*0500*/  LOP3.LUT R3, R9, R10, R3, 0x96, !PT ;  /* 0x0000000a09037212 */ /* 0x000fe400078e9603 */
[----:B------:R-:W-:Y:S02]  /*0510*/  ISETP.GE.U32.AND P1, PT, R17, UR5, PT ;  /* 0x0000000511007c0c */ /* 0x000fe4000bf26070 */
[----:B------:R-:W-:Y:S01]  /*0520*/  LOP3.LUT R11, R3, R8, RZ, 0x3c, !PT ;  /* 0x00000008030b7212 */ /* 0x000fe200078e3cff */
[----:B------:R-:W-:Y:S01]  /*0530*/  IMAD.SHL.U32 R3, R12, 0x2, RZ ;  /* 0x000000020c037824 */ /* 0x000fe200078e00ff */
[----:B------:R-:W-:-:S03]  /*0540*/  SHF.R.U32.HI R8, RZ, 0x2, R19 ;  /* 0x00000002ff087819 */ /* 0x000fc60000011613 */
[C---:B------:R-:W-:Y:S01]  /*0550*/  IMAD.SHL.U32 R2, R11.reuse, 0x10, RZ ;  /* 0x000000100b027824 */ /* 0x040fe200078e00ff */
[----:B------:R-:W-:Y:S02]  /*0560*/  LOP3.LUT R7, R8, R19, RZ, 0x3c, !PT ;  /* 0x0000001308077212 */ /* 0x000fe400078e3cff */
[----:B------:R-:W-:Y:S02]  /*0570*/  IADD3 R19, PT, PT, R6, 0x161f14, R13 ;  /* 0x00161f1406137810 */ /* 0x000fe40007ffe00d */
[----:B------:R-:W-:Y:S01]  /*0580*/  LOP3.LUT R15, R11, R2, R3, 0x96, !PT ;  /* 0x000000020b0f7212 */ /* 0x000fe200078e9603 */
[----:B------:R-:W-:-:S03]  /*0590*/  IMAD.HI.U32 R2, R0, R23, RZ ;  /* 0x0000001700027227 */ /* 0x000fc600078e00ff */
[----:B------:R-:W-:Y:S01]  /*05a0*/  LOP3.LUT R15, R15, R12, RZ, 0x3c, !PT ;  /* 0x0000000c0f0f7212 */ /* 0x000fe200078e3cff */
[----:B------:R-:W-:-:S03]  /*05b0*/  IMAD.HI.U32 R3, R0, R21, RZ ;  /* 0x0000001500037227 */ /* 0x000fc600078e00ff */
[----:B------:R-:W-:Y:S01]  /*05c0*/  IADD3 R27, PT, PT, R6, 0x26b663, R15 ;  /* 0x0026b663061b7810 */ /* 0x000fe20007ffe00f */
[----:B------:R-:W-:Y:S02]  /*05d0*/  IMAD.MOV R10, RZ, RZ, -R2 ;  /* 0x000000ffff0a7224 */ /* 0x000fe400078e0a02 */
[----:B------:R-:W-:Y:S02]  /*05e0*/  IMAD.MOV R12, RZ, RZ, -R3 ;  /* 0x000000ffff0c7224 */ /* 0x000fe400078e0a03 */
[----:B------:R-:W-:-:S04]  /*05f0*/  IMAD.HI.U32 R8, R0, R19, RZ ;  /* 0x0000001300087227 */ /* 0x000fc800078e00ff */
[----:B------:R-:W-:Y:S02]  /*0600*/  IMAD.SHL.U32 R3, R7, 0x2, RZ ;  /* 0x0000000207037824 */ /* 0x000fe400078e00ff */
[C---:B------:R-:W-:Y:S02]  /*0610*/  IMAD.SHL.U32 R2, R15.reuse, 0x10, RZ ;  /* 0x000000100f027824 */ /* 0x040fe400078e00ff */
[----:B------:R-:W-:Y:S02]  /*0620*/  IMAD.MOV R8, RZ, RZ, -R8 ;  /* 0x000000ffff087224 */ /* 0x000fe400078e0a08 */
[----:B------:R-:W-:Y:S01]  /*0630*/  IMAD R23, R10, UR5, R23 ;  /* 0x000000050a177c24 */ /* 0x000fe2000f8e0217 */
[----:B------:R-:W-:Y:S01]  /*0640*/  LOP3.LUT R2, R15, R2, R3, 0x96, !PT ;  /* 0x000000020f027212 */ /* 0x000fe200078e9603 */
[----:B------:R-:W-:Y:S01]  /*0650*/  IMAD R19, R8, UR5, R19 ;  /* 0x0000000508137c24 */ /* 0x000fe2000f8e0213 */
[C---:B------:R-:W-:Y:S01]  /*0660*/  IADD3 R8, PT, PT, R6.reuse, 0x212e9e, R11 ;  /* 0x00212e9e06087810 */ /* 0x040fe20007ffe00b */
[----:B------:R-:W-:Y:S01]  /*0670*/  VIADD R6, R6, 0x2c3e28 ;  /* 0x002c3e2806067836 */ /* 0x000fe20000000000 */
[----:B------:R-:W-:Y:S01]  /*0680*/  LOP3.LUT R7, R2, R7, RZ, 0x3c, !PT ;  /* 0x0000000702077212 */ /* 0x000fe200078e3cff */
[----:B------:R-:W-:Y:S01]  /*0690*/  IMAD R21, R12, UR5, R21 ;  /* 0x000000050c157c24 */ /* 0x000fe2000f8e0215 */
[----:B------:R-:W-:Y:S01]  /*06a0*/  IADD3 R3, P2, PT, R5, UR4, RZ ;  /* 0x0000000405037c10 */ /* 0x000fe2000ff5e0ff */
[----:B------:R-:W-:Y:S01]  /*06b0*/  @P1 VIADD R17, R17, -UR5 ;  /* 0x8000000511111c36 */ /* 0x000fe20008000000 */
[----:B------:R-:W-:Y:S01]  /*06c0*/  ISETP.GE.U32.AND P3, PT, R23, UR5, PT ;  /* 0x0000000517007c0c */ /* 0x000fe2000bf66070 */
[C---:B------:R-:W-:Y:S01]  /*06d0*/  IMAD.HI.U32 R10, R0.reuse, R29, RZ ;  /* 0x0000001d000a7227 */ /* 0x040fe200078e00ff */
[----:B------:R-:W-:Y:S01]  /*06e0*/  LEA.HI.X.SX32 R16, R5, RZ, 0x1, P2 ;  /* 0x000000ff05107211 */ /* 0x000fe200010f0eff */
[----:B------:R-:W-:Y:S01]  /*06f0*/  UIADD3 UR4, UPT, UPT, UR4, 0x8, URZ ;  /* 0x0000000804047890 */ /* 0x000fe2000fffe0ff */
[----:B------:R-:W-:Y:S01]  /*0700*/  ISETP.GE.U32.AND P2, PT, R17, UR5, PT ;  /* 0x0000000511007c0c */ /* 0x000fe2000bf46070 */
[----:B------:R-:W-:Y:S01]  /*0710*/  IMAD.IADD R25, R7, 0x1, R6 ;  /* 0x0000000107197824 */ /* 0x000fe200078e0206 */
[----:B------:R-:W-:Y:S01]  /*0720*/  ISETP.GE.U32.AND P4, PT, R21, UR5, PT ;  /* 0x0000000515007c0c */ /* 0x000fe2000bf86070 */
[----:B------:R-:W-:Y:S01]  /*0730*/  IMAD.MOV R18, RZ, RZ, -R10 ;  /* 0x000000ffff127224 */ /* 0x000fe200078e0a0a */
[----:B------:R-:W-:Y:S01]  /*0740*/  ISETP.GE.U32.AND P1, PT, R19, UR5, PT ;  /* 0x0000000513007c0c */ /* 0x000fe2000bf26070 */
[----:B------:R-:W-:Y:S01]  /*0750*/  IMAD.HI.U32 R12, R0, R8, RZ ;  /* 0x00000008000c7227 */ /* 0x000fe200078e00ff */
[----:B------:R-:W-:Y:S01]  /*0760*/  LEA R2, P5, R3, UR8, 0x2 ;  /* 0x0000000803027c11 */ /* 0x000fe2000f8a10ff */
[----:B------:R-:W-:-:S02]  /*0770*/  UISETP.NE.AND UP0, UPT, UR4, 0x2710, UPT ;  /* 0x000027100400788c */ /* 0x000fc4000bf05270 */
[----:B------:R-:W-:Y:S01]  /*0780*/  IMAD.HI.U32 R14, R0, R27, RZ ;  /* 0x0000001b000e7227 */ /* 0x000fe200078e00ff */
[----:B------:R-:W-:-:S03]  /*0790*/  LEA.HI.X R3, R3, UR9, R16, 0x2, P5 ;  /* 0x0000000903037c11 */ /* 0x000fc6000a8f1410 */
[----:B------:R-:W-:-:S04]  /*07a0*/  IMAD.HI.U32 R10, R0, R25, RZ ;  /* 0x00000019000a7227 */ /* 0x000fc800078e00ff */
[----:B------:R-:W-:Y:S02]  /*07b0*/  IMAD.MOV R12, RZ, RZ, -R12 ;  /* 0x000000ffff0c7224 */ /* 0x000fe400078e0a0c */
[----:B------:R-:W-:Y:S02]  /*07c0*/  IMAD.MOV R14, RZ, RZ, -R14 ;  /* 0x000000ffff0e7224 */ /* 0x000fe400078e0a0e */
[----:B------:R-:W-:Y:S02]  /*07d0*/  IMAD.MOV R10, RZ, RZ, -R10 ;  /* 0x000000ffff0a7224 */ /* 0x000fe400078e0a0a */
[----:B------:R-:W-:Y:S02]  /*07e0*/  IMAD R29, R18, UR5, R29 ;  /* 0x00000005121d7c24 */ /* 0x000fe4000f8e021d */
[----:B------:R-:W-:Y:S02]  /*07f0*/  IMAD R8, R12, UR5, R8 ;  /* 0x000000050c087c24 */ /* 0x000fe4000f8e0208 */
[----:B------:R-:W-:-:S02]  /*0800*/  IMAD R27, R14, UR5, R27 ;  /* 0x000000050e1b7c24 */ /* 0x000fc4000f8e021b */
[----:B------:R-:W-:Y:S02]  /*0810*/  IMAD R10, R10, UR5, R25 ;  /* 0x000000050a0a7c24 */ /* 0x000fe4000f8e0219 */
[----:B------:R-:W-:Y:S01]  /*0820*/  @P3 VIADD R23, R23, -UR5 ;  /* 0x8000000517173c36 */ /* 0x000fe20008000000 */
[----:B------:R-:W-:Y:S01]  /*0830*/  ISETP.GE.U32.AND P3, PT, R8, UR5, PT ;  /* 0x0000000508007c0c */ /* 0x000fe2000bf66070 */
[----:B------:R-:W-:Y:S01]  /*0840*/  @P4 VIADD R21, R21, -UR5 ;  /* 0x8000000515154c36 */ /* 0x000fe20008000000 */
[----:B------:R-:W-:Y:S01]  /*0850*/  ISETP.GE.U32.AND P4, PT, R29, UR5, PT ;  /* 0x000000051d007c0c */ /* 0x000fe2000bf86070 */
[----:B------:R-:W-:Y:S01]  /*0860*/  @P2 VIADD R17, R17, -UR5 ;  /* 0x8000000511112c36 */ /* 0x000fe20008000000 */
[----:B------:R-:W-:Y:S01]  /*0870*/  ISETP.GE.U32.AND P2, PT, R27, UR5, PT ;  /* 0x000000051b007c0c */ /* 0x000fe2000bf46070 */
[----:B------:R-:W-:Y:S01]  /*0880*/  @P1 VIADD R19, R19, -UR5 ;  /* 0x8000000513131c36 */ /* 0x000fe20008000000 */
[----:B------:R-:W-:Y:S02]  /*0890*/  ISETP.GE.U32.AND P1, PT, R10, UR5, PT ;  /* 0x000000050a007c0c */ /* 0x000fe4000bf26070 */
[----:B------:R-:W-:-:S02]  /*08a0*/  ISETP.GE.U32.AND P5, PT, R23, UR5, PT ;  /* 0x0000000517007c0c */ /* 0x000fc4000bfa6070 */
[----:B------:R-:W-:Y:S02]  /*08b0*/  ISETP.GE.U32.AND P6, PT, R21, UR5, PT ;  /* 0x0000000515007c0c */ /* 0x000fe4000bfc6070 */
[----:B------:R-:W-:Y:S01]  /*08c0*/  SEL R17, R4, R17, !P0 ;  /* 0x0000001104117207 */ /* 0x000fe20004000000 */
[----:B------:R-:W-:Y:S02]  /*08d0*/  @P3 VIADD R8, R8, -UR5 ;  /* 0x8000000508083c36 */ /* 0x000fe40008000000 */
[----:B------:R-:W-:Y:S02]  /*08e0*/  @P4 VIADD R29, R29, -UR5 ;  /* 0x800000051d1d4c36 */ /* 0x000fe40008000000 */
[----:B------:R-:W-:Y:S01]  /*08f0*/  @P2 VIADD R27, R27, -UR5 ;  /* 0x800000051b1b2c36 */ /* 0x000fe20008000000 */
[----:B------:R-:W-:Y:S01]  /*0900*/  ISETP.GE.U32.AND P2, PT, R8, UR5, PT ;  /* 0x0000000508007c0c */ /* 0x000fe2000bf46070 */
[----:B------:R-:W-:Y:S01]  /*0910*/  @P1 VIADD R10, R10, -UR5 ;  /* 0x800000050a0a1c36 */ /* 0x000fe20008000000 */
[----:B------:R-:W-:Y:S01]  /*0920*/  ISETP.GE.U32.AND P1, PT, R29, UR5, PT ;  /* 0x000000051d007c0c */ /* 0x000fe2000bf26070 */
[----:B------:R-:W-:Y:S01]  /*0930*/  @P5 VIADD R23, R23, -UR5 ;  /* 0x8000000517175c36 */ /* 0x000fe20008000000 */
[----:B------:R-:W-:Y:S01]  /*0940*/  ISETP.GE.U32.AND P5, PT, R19, UR5, PT ;  /* 0x0000000513007c0c */ /* 0x000fe2000bfa6070 */
[----:B------:R-:W-:Y:S01]  /*0950*/  @P6 VIADD R21, R21, -UR5 ;  /* 0x8000000515156c36 */ /* 0x000fe20008000000 */
[----:B------:R-:W-:Y:S01]  /*0960*/  ISETP.GE.U32.AND P3, PT, R27, UR5, PT ;  /* 0x000000051b007c0c */ /* 0x000fe2000bf66070 */
[----:B------:R0:W-:Y:S01]  /*0970*/  STG.E desc[UR6][R2.64], R17 ;  /* 0x0000001102007986 */ /* 0x0001e2000c101906 */
[----:B------:R-:W-:-:S02]  /*0980*/  ISETP.GE.U32.AND P4, PT, R10, UR5, PT ;  /* 0x000000050a007c0c */ /* 0x000fc4000bf86070 */
[C---:B------:R-:W-:Y:S02]  /*0990*/  SEL R23, R4.reuse, R23, !P0 ;  /* 0x0000001704177207 */ /* 0x040fe40004000000 */
[----:B------:R-:W-:Y:S01]  /*09a0*/  SEL R21, R4, R21, !P0 ;  /* 0x0000001504157207 */ /* 0x000fe20004000000 */
[----:B------:R-:W-:Y:S02]  /*09b0*/  @P2 VIADD R8, R8, -UR5 ;  /* 0x8000000508082c36 */ /* 0x000fe40008000000 */
[----:B------:R-:W-:Y:S01]  /*09c0*/  @P1 VIADD R29, R29, -UR5 ;  /* 0x800000051d1d1c36 */ /* 0x000fe20008000000 */
[----:B------:R1:W-:Y:S01]  /*09d0*/  STG.E desc[UR6][R2.64+0x4], R23 ;  /* 0x0000041702007986 */ /* 0x0003e2000c101906 */
[----:B------:R-:W-:Y:S01]  /*09e0*/  @P5 VIADD R19, R19, -UR5 ;  /* 0x8000000513135c36 */ /* 0x000fe20008000000 */
[C---:B------:R-:W-:Y:S01]  /*09f0*/  SEL R25, R4.reuse, R8, !P0 ;  /* 0x0000000804197207 */ /* 0x040fe20004000000 */
[----:B------:R-:W-:Y:S01]  /*0a00*/  @P3 VIADD R27, R27, -UR5 ;  /* 0x800000051b1b3c36 */ /* 0x000fe20008000000 */
[----:B------:R-:W-:Y:S01]  /*0a10*/  SEL R29, R4, R29, !P0 ;  /* 0x0000001d041d7207 */ /* 0x000fe20004000000 */
[----:B------:R-:W-:Y:S01]  /*0a20*/  @P4 VIADD R10, R10, -UR5 ;  /* 0x800000050a0a4c36 */ /* 0x000fe20008000000 */
[C---:B------:R-:W-:Y:S01]  /*0a30*/  SEL R19, R4.reuse, R19, !P0 ;  /* 0x0000001304137207 */ /* 0x040fe20004000000 */
[----:B------:R1:W-:Y:S01]  /*0a40*/  STG.E desc[UR6][R2.64+0x8], R21 ;  /* 0x0000081502007986 */ /* 0x0003e2000c101906 */
[C---:B------:R-:W-:Y:S01]  /*0a50*/  SEL R27, R4.reuse, R27, !P0 ;  /* 0x0000001b041b7207 */ /* 0x040fe20004000000 */
[----:B------:R-:W-:Y:S01]  /*0a60*/  IMAD.MOV.U32 R8, RZ, RZ, R15 ;  /* 0x000000ffff087224 */ /* 0x000fe200078e000f */
[----:B0-----:R-:W-:Y:S01]  /*0a70*/  SEL R17, R4, R10, !P0 ;  /* 0x0000000a04117207 */ /* 0x001fe20004000000 */
[----:B------:R1:W-:Y:S04]  /*0a80*/  STG.E desc[UR6][R2.64+0xc], R19 ;  /* 0x00000c1302007986 */ /* 0x0003e8000c101906 */
[----:B------:R1:W-:Y:S04]  /*0a90*/  STG.E desc[UR6][R2.64+0x10], R29 ;  /* 0x0000101d02007986 */ /* 0x0003e8000c101906 */
[----:B------:R1:W-:Y:S04]  /*0aa0*/  STG.E desc[UR6][R2.64+0x14], R25 ;  /* 0x0000141902007986 */ /* 0x0003e8000c101906 */
[----:B------:R1:W-:Y:S04]  /*0ab0*/  STG.E desc[UR6][R2.64+0x18], R27 ;  /* 0x0000181b02007986 */ /* 0x0003e8000c101906 */
[----:B------:R1:W-:Y:S01]  /*0ac0*/  STG.E desc[UR6][R2.64+0x1c], R17 ;  /* 0x00001c1102007986 */ /* 0x0003e2000c101906 */
[----:B------:R-:W-:Y:S05]  /*0ad0*/  BRA.U UP0, `(.L_x_2) ;  /* 0xfffffff500dc7547 */ /* 0x000fea000b83ffff */
[----:B------:R-:W-:Y:S05]  /*0ae0*/  EXIT ;  /* 0x000000000000794d */ /* 0x000fea0003800000 */
.L_x_3:
        /* <DEDUP_REMOVED lines=9> */
.L_x_5:


//--------------------- .nv.global.init           --------------------------
	.section	.nv.global.init,"aw",@progbits
	.align	4
.nv.global.init:
	.type		mrg32k3aM1SubSeq,@object
	.size		mrg32k3aM1SubSeq,(mrg32k3aM2SubSeq - mrg32k3aM1SubSeq)
mrg32k3aM1SubSeq:
        /*0000*/ 	.byte	0x0b, 0xcc, 0xee, 0x04, 0x73, 0x29, 0x8b, 0x6f, 0xf6, 0x53, 0x03, 0xf6, 0x23, 0xf6, 0xea, 0xda
        /* <DEDUP_REMOVED lines=125> */
	.type		mrg32k3aM2SubSeq,@object
	.size		mrg32k3aM2SubSeq,(mrg32k3aM1 - mrg32k3aM2SubSeq)
mrg32k3aM2SubSeq:
        /* <DEDUP_REMOVED lines=126> */
	.type		mrg32k3aM1,@object
	.size		mrg32k3aM1,(mrg32k3aM1Seq - mrg32k3aM1)
mrg32k3aM1:
        /* <DEDUP_REMOVED lines=144> */
	.type		mrg32k3aM1Seq,@object
	.size		mrg32k3aM1Seq,(mrg32k3aM2 - mrg32k3aM1Seq)
mrg32k3aM1Seq:
        /* <DEDUP_REMOVED lines=144> */
	.type		mrg32k3aM2,@object
	.size		mrg32k3aM2,(mrg32k3aM2Seq - mrg32k3aM2)
mrg32k3aM2:
        /* <DEDUP_REMOVED lines=144> */
	.type		mrg32k3aM2Seq,@object
	.size		mrg32k3aM2Seq,(precalc_xorwow_matrix - mrg32k3aM2Seq)
mrg32k3aM2Seq:
        /* <DEDUP_REMOVED lines=144> */
	.type		precalc_xorwow_matrix,@object
	.size		precalc_xorwow_matrix,(precalc_xorwow_offset_matrix - precalc_xorwow_matrix)
precalc_xorwow_matrix:
        /* <DEDUP_REMOVED lines=6400> */
	.type		precalc_xorwow_offset_matrix,@object
	.size		precalc_xorwow_offset_matrix,(.L_1 - precalc_xorwow_offset_matrix)
precalc_xorwow_offset_matrix:
        /* <DEDUP_REMOVED lines=6400> */
.L_1:


//--------------------- .nv.shared.reserved.0     --------------------------
	.section	.nv.shared.reserved.0,"aw",@nobits
	.weak		__nv_reservedSMEM_offset_0_alias
	.size		__nv_reservedSMEM_offset_0_alias, 0, 64
	.other		__nv_reservedSMEM_offset_0_alias,@"STO_CUDA_RESERVED_SHARED STV_DEFAULT"
__nv_reservedSMEM_offset_0_alias:
	.zero		0
	.zero		64


//--------------------- .nv.constant0._Z18randomAccessKernelP7double4iS0_Pi --------------------------
	.section	.nv.constant0._Z18randomAccessKernelP7double4iS0_Pi,"a",@progbits
	.sectionflags	@""
	.align	4
.nv.constant0._Z18randomAccessKernelP7double4iS0_Pi:
	.zero		928


//--------------------- .nv.constant0._Z15generatePatternPii --------------------------
	.section	.nv.constant0._Z15generatePatternPii,"a",@progbits
	.sectionflags	@""
	.align	4
.nv.constant0._Z15generatePatternPii:
	.zero		908


//--------------------- SYMBOLS --------------------------

	.type		.nv.reservedSmem.offset0,@object
	.size		.nv.reservedSmem.offset0,0x4
